	.headerflags	@"EF_CUDA_TEXMODE_UNIFIED EF_CUDA_64BIT_ADDRESS EF_CUDA_SM75 EF_CUDA_VIRTUAL_SM(EF_CUDA_SM75)"
	.elftype	@"ET_EXEC"


//--------------------- .nv.info                  --------------------------
	.section	.nv.info,"",@"SHT_CUDA_INFO"
	.align	4


	//----- nvinfo : EIATTR_MAX_STACK_SIZE
	.align		4
        /*0000*/ 	.byte	0x04, 0x23
        /*0002*/ 	.short	(.L_1 - .L_0)
	.align		4
.L_0:
        /*0004*/ 	.word	index@(regWithBankConflict)
        /*0008*/ 	.word	0x00000000


	//----- nvinfo : EIATTR_MIN_STACK_SIZE
	.align		4
.L_1:
        /*000c*/ 	.byte	0x04, 0x12
        /*000e*/ 	.short	(.L_3 - .L_2)
	.align		4
.L_2:
        /*0010*/ 	.word	index@(regWithBankConflict)
        /*0014*/ 	.word	0x00000000


	//----- nvinfo : EIATTR_FRAME_SIZE
	.align		4
.L_3:
        /*0018*/ 	.byte	0x04, 0x11
        /*001a*/ 	.short	(.L_5 - .L_4)
	.align		4
.L_4:
        /*001c*/ 	.word	index@(regWithBankConflict)
        /*0020*/ 	.word	0x00000000
.L_5:


//--------------------- .nv.info.regWithBankConflict --------------------------
	.section	.nv.info.regWithBankConflict,"",@"SHT_CUDA_INFO"
	.align	4


	//----- nvinfo : EIATTR_PARAM_CBANK
	.align		4
        /*0000*/ 	.byte	0x04, 0x0a
        /*0002*/ 	.short	(.L_7 - .L_6)
	.align		4
.L_6:
        /*0004*/ 	.word	index@(regWithBankConflict)
        /*0008*/ 	.short	0x0160
        /*000a*/ 	.short	0x0018


	//----- nvinfo : EIATTR_CBANK_PARAM_SIZE
	.align		4
.L_7:
        /*000c*/ 	.byte	0x03, 0x19
        /*000e*/ 	.short	0x0018


	//----- nvinfo : EIATTR_KPARAM_INFO
	.align		4
        /*0010*/ 	.byte	0x04, 0x17
        /*0012*/ 	.short	(.L_9 - .L_8)
.L_8:
        /*0014*/ 	.word	0x00000000
        /*0018*/ 	.short	0x0002
        /*001a*/ 	.short	0x0010
        /*001c*/ 	.byte	0x00, 0xf0, 0x21, 0x00


	//----- nvinfo : EIATTR_KPARAM_INFO
	.align		4
.L_9:
        /*0020*/ 	.byte	0x04, 0x17
        /*0022*/ 	.short	(.L_11 - .L_10)
.L_10:
        /*0024*/ 	.word	0x00000000
        /*0028*/ 	.short	0x0001
        /*002a*/ 	.short	0x0008
        /*002c*/ 	.byte	0x00, 0xf0, 0x21, 0x00


	//----- nvinfo : EIATTR_KPARAM_INFO
	.align		4
.L_11:
        /*0030*/ 	.byte	0x04, 0x17
        /*0032*/ 	.short	(.L_13 - .L_12)
.L_12:
        /*0034*/ 	.word	0x00000000
        /*0038*/ 	.short	0x0000
        /*003a*/ 	.short	0x0000
        /*003c*/ 	.byte	0x00, 0xf0, 0x21, 0x00


	//----- nvinfo : EIATTR_MAXREG_COUNT
	.align		4
.L_13:
        /*0040*/ 	.byte	0x03, 0x1b
        /*0042*/ 	.short	0x00ff


	//----- nvinfo : EIATTR_EXIT_INSTR_OFFSETS
	.align		4
        /*0044*/ 	.byte	0x04, 0x1c
        /*0046*/ 	.short	(.L_15 - .L_14)


	//   ....[0]....
.L_14:
        /*0048*/ 	.word	0x00000490
.L_15:


//--------------------- .nv.constant0.regWithBankConflict --------------------------
	.section	.nv.constant0.regWithBankConflict,"a",@progbits
	.align	4
.nv.constant0.regWithBankConflict:
	.zero		376


//--------------------- .text.regWithBankConflict --------------------------
	.section	.text.regWithBankConflict,"ax",@progbits
	.sectionflags	@"SHF_BARRIERS=1"
	.sectioninfo	@"SHI_REGISTERS=143"
	.align	128
        .global         regWithBankConflict
        .type           regWithBankConflict,@function
        .size           regWithBankConflict,(.L_x_1 - regWithBankConflict)
        .other          regWithBankConflict,@"STO_CUDA_ENTRY STV_DEFAULT"
regWithBankConflict:
.text.regWithBankConflict:
[----:B------:R-:W-:Y:S02]  /*0000*/  MOV R0, c[0x0][0x160] ;  /* 0x0000580000007a02 */ /* 0x000fe40000000f00 */
[----:B------:R-:W-:Y:S02]  /*0010*/  MOV R1, c[0x0][0x164] ;  /* 0x0000590000017a02 */ /* 0x000fe40000000f00 */
[----:B------:R-:W-:Y:S02]  /*0020*/  MOV R4, c[0x0][0x170] ;  /* 0x00005c0000047a02 */ /* 0x000fe40000000f00 */
[----:B------:R-:W-:Y:S04]  /*0030*/  MOV R5, c[0x0][0x174] ;  /* 0x00005d0000057a02 */ /* 0x000fe80000000f00 */
[----:B------:R-:W-:Y:S02]  /*0040*/  CS2R.32 R6, SR_CLOCKLO ;  /* 0x0000000000067805 */ /* 0x000fe40000005000 */
[----:B------:R-:W-:Y:S01]  /*0050*/  FFMA R10, R10, R12, R10 ;  /* 0x0000000c0a0a7223 */ /* 0x000fe2000000000a */
        /* <DEDUP_REMOVED lines=63> */
[----:B------:R-:W0:Y:S02]  /*0450*/  CS2R.32 R7, SR_CLOCKLO ;  /* 0x0000000000077805 */ /* 0x000e240000005000 */
[----:B------:R-:W-:Y:S02]  /*0460*/  BAR.SYNC 0x0 ;  /* 0x0000000000007b1d */ /* 0x000fe40000000000 */
[----:B------:R-:W-:Y:S04]  /*0470*/  IADD3 R8, R7, -R6, RZ ;  /* 0x8000000607087210 */ /* 0x000fe80007ffe0ff */
[----:B------:R-:W-:Y:S04]  /*0480*/  STG.E.SYS [R4], R8 ;  /* 0x0000000804007386 */ /* 0x000fe8000010e900 */
[----:B------:R-:W-:Y:S02]  /*0490*/  EXIT ;  /* 0x000000000000794d */ /* 0x000fe40003800000 */
.L_x_0:
[----:B------:R-:W-:-:S00]  /*04a0*/  BRA `(.L_x_0) ;  /* 0xfffffff000007947 */ /* 0x000fc0000383ffff */
[----:B------:R-:W-:-:S00]  /*04b0*/  NOP ;  /* 0x0000000000007918 */ /* 0x000fc00000000000 */
[----:B------:R-:W-:-:S00]  /*04c0*/  NOP ;  /* 0x0000000000007918 */ /* 0x000fc00000000000 */
[----:B------:R-:W-:-:S00]  /*04d0*/  NOP ;  /* 0x0000000000007918 */ /* 0x000fc00000000000 */
[----:B------:R-:W-:-:S00]  /*04e0*/  NOP ;  /* 0x0000000000007918 */ /* 0x000fc00000000000 */
[----:B------:R-:W-:-:S00]  /*04f0*/  NOP ;  /* 0x0000000000007918 */ /* 0x000fc00000000000 */
.L_x_1:
